//
// Generated by NVIDIA NVVM Compiler
//
// Compiler Build ID: CL-36424714
// Cuda compilation tools, release 13.0, V13.0.88
// Based on NVVM 20.0.0
//

.version 9.0
.target sm_100
.address_size 64

	// .globl	_Z8FifthBWFPKdS0_S0_PKiS0_Pd

.visible .entry _Z8FifthBWFPKdS0_S0_PKiS0_Pd(
	.param .u64 .ptr .align 1 _Z8FifthBWFPKdS0_S0_PKiS0_Pd_param_0,
	.param .u64 .ptr .align 1 _Z8FifthBWFPKdS0_S0_PKiS0_Pd_param_1,
	.param .u64 .ptr .align 1 _Z8FifthBWFPKdS0_S0_PKiS0_Pd_param_2,
	.param .u64 .ptr .align 1 _Z8FifthBWFPKdS0_S0_PKiS0_Pd_param_3,
	.param .u64 .ptr .align 1 _Z8FifthBWFPKdS0_S0_PKiS0_Pd_param_4,
	.param .u64 .ptr .align 1 _Z8FifthBWFPKdS0_S0_PKiS0_Pd_param_5
)
{
	.reg .pred 	%p<3>;
	.reg .b32 	%r<12>;
	.reg .b64 	%rd<18>;
	.reg .b64 	%fd<22>;

	ld.param.u64 	%rd7, [_Z8FifthBWFPKdS0_S0_PKiS0_Pd_param_0];
	ld.param.u64 	%rd8, [_Z8FifthBWFPKdS0_S0_PKiS0_Pd_param_1];
	ld.param.u64 	%rd9, [_Z8FifthBWFPKdS0_S0_PKiS0_Pd_param_2];
	ld.param.u64 	%rd12, [_Z8FifthBWFPKdS0_S0_PKiS0_Pd_param_3];
	ld.param.u64 	%rd10, [_Z8FifthBWFPKdS0_S0_PKiS0_Pd_param_4];
	ld.param.u64 	%rd11, [_Z8FifthBWFPKdS0_S0_PKiS0_Pd_param_5];
	cvta.to.global.u64 	%rd1, %rd12;
	mov.u32 	%r6, %ctaid.x;
	mov.u32 	%r1, %ntid.x;
	mov.u32 	%r7, %tid.x;
	mad.lo.s32 	%r11, %r6, %r1, %r7;
	ld.global.u32 	%r8, [%rd1];
	setp.ge.s32 	%p1, %r11, %r8;
	@%p1 bra 	$L__BB0_3;
	cvta.to.global.u64 	%rd2, %rd10;
	mov.u32 	%r9, %nctaid.x;
	mul.lo.s32 	%r3, %r1, %r9;
	cvta.to.global.u64 	%rd3, %rd8;
	cvta.to.global.u64 	%rd4, %rd7;
	cvta.to.global.u64 	%rd5, %rd9;
	cvta.to.global.u64 	%rd6, %rd11;
$L__BB0_2:
	mul.wide.s32 	%rd13, %r11, 8;
	add.s64 	%rd14, %rd3, %rd13;
	ld.global.f64 	%fd1, [%rd14];
	mul.f64 	%fd2, %fd1, %fd1;
	mul.f64 	%fd3, %fd1, %fd2;
	mul.f64 	%fd4, %fd1, %fd3;
	mul.f64 	%fd5, %fd1, %fd4;
	ld.global.f64 	%fd6, [%rd2+40];
	ld.global.f64 	%fd7, [%rd2+32];
	mul.f64 	%fd8, %fd7, %fd4;
	fma.rn.f64 	%fd9, %fd6, %fd5, %fd8;
	ld.global.f64 	%fd10, [%rd2+24];
	fma.rn.f64 	%fd11, %fd10, %fd3, %fd9;
	ld.global.f64 	%fd12, [%rd2+16];
	fma.rn.f64 	%fd13, %fd2, %fd12, %fd11;
	ld.global.f64 	%fd14, [%rd2+8];
	fma.rn.f64 	%fd15, %fd1, %fd14, %fd13;
	ld.global.f64 	%fd16, [%rd2];
	add.f64 	%fd17, %fd16, %fd15;
	add.s64 	%rd15, %rd4, %rd13;
	ld.global.f64 	%fd18, [%rd15];
	add.s64 	%rd16, %rd5, %rd13;
	ld.global.f64 	%fd19, [%rd16];
	mul.f64 	%fd20, %fd18, %fd19;
	mul.f64 	%fd21, %fd17, %fd20;
	add.s64 	%rd17, %rd6, %rd13;
	st.global.f64 	[%rd17], %fd21;
	add.s32 	%r11, %r11, %r3;
	ld.global.u32 	%r10, [%rd1];
	setp.lt.s32 	%p2, %r11, %r10;
	@%p2 bra 	$L__BB0_2;
$L__BB0_3:
	ret;

}


// ===== COMPILED SASS (sm_100) =====

	.target	sm_100

	.elftype	@"ET_EXEC"


//--------------------- .note.nv.tkinfo           --------------------------
	.section	.note.nv.tkinfo,"",@"SHT_NOTE"
	.sectionflags	@"SHF_NOTE_NV_TKINFO"
	.tkinfo
        /*0018*/ 	.word	0x00000002
        /*0030*/ 	.string	""
        /*0030*/ 	.string	"ptxas"
        /*0030*/ 	.string	"Cuda compilation tools, release 13.0, V13.0.88"
        /*0030*/ 	.string	"Build cuda_13.0.r13.0/compiler.36424714_0"
        /*0030*/ 	.string	"-arch sm_100 -m 64 "



//--------------------- .note.nv.cuinfo           --------------------------
	.section	.note.nv.cuinfo,"",@"SHT_NOTE"
	.sectionflags	@"SHF_NOTE_NV_CUINFO"
        /*0018*/ 	.short	0x0002
        /*001a*/ 	.short	0x0064
        /*001c*/ 	.short	0x0082
	.zero		2


//--------------------- .nv.info                  --------------------------
	.section	.nv.info,"",@"SHT_CUDA_INFO"
	.align	4


	//----- nvinfo : EIATTR_REGCOUNT
	.align		4
        /*0000*/ 	.byte	0x04, 0x2f
        /*0002*/ 	.short	(.L_1 - .L_0)
	.align		4
.L_0:
        /*0004*/ 	.word	index@(_Z8FifthBWFPKdS0_S0_PKiS0_Pd)
        /*0008*/ 	.word	0x0000001e


	//----- nvinfo : EIATTR_FRAME_SIZE
	.align		4
.L_1:
        /*000c*/ 	.byte	0x04, 0x11
        /*000e*/ 	.short	(.L_3 - .L_2)
	.align		4
.L_2:
        /*0010*/ 	.word	index@(_Z8FifthBWFPKdS0_S0_PKiS0_Pd)
        /*0014*/ 	.word	0x00000000


	//----- nvinfo : EIATTR_MIN_STACK_SIZE
	.align		4
.L_3:
        /*0018*/ 	.byte	0x04, 0x12
        /*001a*/ 	.short	(.L_5 - .L_4)
	.align		4
.L_4:
        /*001c*/ 	.word	index@(_Z8FifthBWFPKdS0_S0_PKiS0_Pd)
        /*0020*/ 	.word	0x00000000
.L_5:


//--------------------- .nv.compat                --------------------------
	.section	.nv.compat,"",@"SHT_CUDA_COMPAT_INFO"
	.align	4
        /*0000*/ 	.byte	0x02, 0x09, 0x00, 0x00, 0x02, 0x02, 0x01, 0x00, 0x02, 0x05, 0x05, 0x00, 0x03, 0x07, 0x01, 0x01
        /*0010*/ 	.byte	0x02, 0x03, 0x00, 0x00, 0x02, 0x06, 0x01, 0x00, 0x04, 0x0b, 0x08, 0x00, 0x01, 0x00, 0x00, 0x00
        /*0020*/ 	.byte	0x00, 0x00, 0x00, 0x00


//--------------------- .nv.info._Z8FifthBWFPKdS0_S0_PKiS0_Pd --------------------------
	.section	.nv.info._Z8FifthBWFPKdS0_S0_PKiS0_Pd,"",@"SHT_CUDA_INFO"
	.sectionflags	@""
	.align	4


	//----- nvinfo : EIATTR_CUDA_API_VERSION
	.align		4
        /*0000*/ 	.byte	0x04, 0x37
        /*0002*/ 	.short	(.L_7 - .L_6)
.L_6:
        /*0004*/ 	.word	0x00000082


	//----- nvinfo : EIATTR_KPARAM_INFO
	.align		4
.L_7:
        /*0008*/ 	.byte	0x04, 0x17
        /*000a*/ 	.short	(.L_9 - .L_8)
.L_8:
        /*000c*/ 	.word	0x00000000
        /*0010*/ 	.short	0x0005
        /*0012*/ 	.short	0x0028
        /*0014*/ 	.byte	0x00, 0xf5, 0x21, 0x00


	//----- nvinfo : EIATTR_KPARAM_INFO
	.align		4
.L_9:
        /*0018*/ 	.byte	0x04, 0x17
        /*001a*/ 	.short	(.L_11 - .L_10)
.L_10:
        /*001c*/ 	.word	0x00000000
        /*0020*/ 	.short	0x0004
        /*0022*/ 	.short	0x0020
        /*0024*/ 	.byte	0x00, 0xf5, 0x21, 0x00


	//----- nvinfo : EIATTR_KPARAM_INFO
	.align		4
.L_11:
        /*0028*/ 	.byte	0x04, 0x17
        /*002a*/ 	.short	(.L_13 - .L_12)
.L_12:
        /*002c*/ 	.word	0x00000000
        /*0030*/ 	.short	0x0003
        /*0032*/ 	.short	0x0018
        /*0034*/ 	.byte	0x00, 0xf5, 0x21, 0x00


	//----- nvinfo : EIATTR_KPARAM_INFO
	.align		4
.L_13:
        /*0038*/ 	.byte	0x04, 0x17
        /*003a*/ 	.short	(.L_15 - .L_14)
.L_14:
        /*003c*/ 	.word	0x00000000
        /*0040*/ 	.short	0x0002
        /*0042*/ 	.short	0x0010
        /*0044*/ 	.byte	0x00, 0xf5, 0x21, 0x00


	//----- nvinfo : EIATTR_KPARAM_INFO
	.align		4
.L_15:
        /*0048*/ 	.byte	0x04, 0x17
        /*004a*/ 	.short	(.L_17 - .L_16)
.L_16:
        /*004c*/ 	.word	0x00000000
        /*0050*/ 	.short	0x0001
        /*0052*/ 	.short	0x0008
        /*0054*/ 	.byte	0x00, 0xf5, 0x21, 0x00


	//----- nvinfo : EIATTR_KPARAM_INFO
	.align		4
.L_17:
        /*0058*/ 	.byte	0x04, 0x17
        /*005a*/ 	.short	(.L_19 - .L_18)
.L_18:
        /*005c*/ 	.word	0x00000000
        /*0060*/ 	.short	0x0000
        /*0062*/ 	.short	0x0000
        /*0064*/ 	.byte	0x00, 0xf5, 0x21, 0x00


	//----- nvinfo : EIATTR_SPARSE_MMA_MASK
	.align		4
.L_19:
        /*0068*/ 	.byte	0x03, 0x50
        /*006a*/ 	.short	0x0000


	//----- nvinfo : EIATTR_MAXREG_COUNT
	.align		4
        /*006c*/ 	.byte	0x03, 0x1b
        /*006e*/ 	.short	0x00ff


	//----- nvinfo : EIATTR_MERCURY_ISA_VERSION
	.align		4
        /*0070*/ 	.byte	0x03, 0x5f
        /*0072*/ 	.short	0x0101


	//----- nvinfo : EIATTR_VRC_CTA_INIT_COUNT
	.align		4
        /*0074*/ 	.byte	0x02, 0x4a
	.zero		1
	.zero		1


	//----- nvinfo : EIATTR_EXIT_INSTR_OFFSETS
	.align		4
        /*0078*/ 	.byte	0x04, 0x1c
        /*007a*/ 	.short	(.L_21 - .L_20)


	//   ....[0]....
.L_20:
        /*007c*/ 	.word	0x00000090


	//   ....[1]....
        /*0080*/ 	.word	0x000002f0


	//----- nvinfo : EIATTR_CRS_STACK_SIZE
	.align		4
.L_21:
        /*0084*/ 	.byte	0x04, 0x1e
        /*0086*/ 	.short	(.L_23 - .L_22)
.L_22:
        /*0088*/ 	.word	0x00000000


	//----- nvinfo : EIATTR_CBANK_PARAM_SIZE
	.align		4
.L_23:
        /*008c*/ 	.byte	0x03, 0x19
        /*008e*/ 	.short	0x0030


	//----- nvinfo : EIATTR_PARAM_CBANK
	.align		4
        /*0090*/ 	.byte	0x04, 0x0a
        /*0092*/ 	.short	(.L_25 - .L_24)
	.align		4
.L_24:
        /*0094*/ 	.word	index@(.nv.constant0._Z8FifthBWFPKdS0_S0_PKiS0_Pd)
        /*0098*/ 	.short	0x0380
        /*009a*/ 	.short	0x0030


	//----- nvinfo : EIATTR_SW_WAR
	.align		4
.L_25:
        /*009c*/ 	.byte	0x04, 0x36
        /*009e*/ 	.short	(.L_27 - .L_26)
.L_26:
        /*00a0*/ 	.word	0x00000008
.L_27:


//--------------------- .nv.callgraph             --------------------------
	.section	.nv.callgraph,"",@"SHT_CUDA_CALLGRAPH"
	.align	4
	.sectionentsize	8
	.align		4
        /*0000*/ 	.word	0x00000000
	.align		4
        /*0004*/ 	.word	0xffffffff
	.align		4
        /*0008*/ 	.word	0x00000000
	.align		4
        /*000c*/ 	.word	0xfffffffe
	.align		4
        /*0010*/ 	.word	0x00000000
	.align		4
        /*0014*/ 	.word	0xfffffffd
	.align		4
        /*0018*/ 	.word	0x00000000
	.align		4
        /*001c*/ 	.word	0xfffffffc


//--------------------- .text._Z8FifthBWFPKdS0_S0_PKiS0_Pd --------------------------
	.section	.text._Z8FifthBWFPKdS0_S0_PKiS0_Pd,"ax",@progbits
	.align	128
        .global         _Z8FifthBWFPKdS0_S0_PKiS0_Pd
        .type           _Z8FifthBWFPKdS0_S0_PKiS0_Pd,@function
        .size           _Z8FifthBWFPKdS0_S0_PKiS0_Pd,(.L_x_2 - _Z8FifthBWFPKdS0_S0_PKiS0_Pd)
        .other          _Z8FifthBWFPKdS0_S0_PKiS0_Pd,@"STO_CUDA_ENTRY STV_DEFAULT"
_Z8FifthBWFPKdS0_S0_PKiS0_Pd:
.text._Z8FifthBWFPKdS0_S0_PKiS0_Pd:
[----:B------:R-:W-:Y:S08]  /*0000*/  LDC R1, c[0x0][0x37c] ;  /* 0x0000df00ff017b82 */ /* 0x000ff00000000800 */
[----:B------:R-:W0:Y:S01]  /*0010*/  LDC.64 R2, c[0x0][0x398] ;  /* 0x0000e600ff027b82 */ /* 0x000e220000000a00 */
[----:B------:R-:W0:Y:S02]  /*0020*/  LDCU.64 UR4, c[0x0][0x358] ;  /* 0x00006b00ff0477ac */ /* 0x000e240008000a00 */
[----:B0-----:R-:W2:Y:S05]  /*0030*/  LDG.E R5, desc[UR4][R2.64] ;  /* 0x0000000402057981 */ /* 0x001eaa000c1e1900 */
[----:B------:R-:W0:Y:S01]  /*0040*/  S2UR UR6, SR_CTAID.X ;  /* 0x00000000000679c3 */ /* 0x000e220000002500 */
[----:B------:R-:W0:Y:S07]  /*0050*/  S2R R0, SR_TID.X ;  /* 0x0000000000007919 */ /* 0x000e2e0000002100 */
[----:B------:R-:W0:Y:S02]  /*0060*/  LDC R21, c[0x0][0x360] ;  /* 0x0000d800ff157b82 */ /* 0x000e240000000800 */
[----:B0-----:R-:W-:-:S05]  /*0070*/  IMAD R0, R21, UR6, R0 ;  /* 0x0000000615007c24 */ /* 0x001fca000f8e0200 */
[----:B--2---:R-:W-:-:S13]  /*0080*/  ISETP.GE.AND P0, PT, R0, R5, PT ;  /* 0x000000050000720c */ /* 0x004fda0003f06270 */
[----:B------:R-:W-:Y:S05]  /*0090*/  @P0 EXIT ;  /* 0x000000000000094d */ /* 0x000fea0003800000 */
[----:B------:R-:W0:Y:S01]  /*00a0*/  LDC.64 R4, c[0x0][0x3a0] ;  /* 0x0000e800ff047b82 */ /* 0x000e220000000a00 */
[----:B------:R-:W1:Y:S02]  /*00b0*/  LDCU UR6, c[0x0][0x370] ;  /* 0x00006e00ff0677ac */ /* 0x000e640008000800 */
[----:B-1----:R-:W-:-:S07]  /*00c0*/  IMAD R21, R21, UR6, RZ ;  /* 0x0000000615157c24 */ /* 0x002fce000f8e02ff */
.L_x_0:
[----:B------:R-:W1:Y:S01]  /*00d0*/  LDC.64 R10, c[0x0][0x388] ;  /* 0x0000e200ff0a7b82 */ /* 0x000e620000000a00 */
[----:B0-----:R-:W2:Y:S04]  /*00e0*/  LDG.E.64 R8, desc[UR4][R4.64+0x20] ;  /* 0x0000200404087981 */ /* 0x001ea8000c1e1b00 */
[----:B------:R-:W3:Y:S03]  /*00f0*/  LDG.E.64 R6, desc[UR4][R4.64+0x28] ;  /* 0x0000280404067981 */ /* 0x000ee6000c1e1b00 */
[----:B------:R-:W0:Y:S01]  /*0100*/  LDC.64 R22, c[0x0][0x380] ;  /* 0x0000e000ff167b82 */ /* 0x000e220000000a00 */
[----:B------:R-:W4:Y:S07]  /*0110*/  LDG.E.64 R18, desc[UR4][R4.64+0x18] ;  /* 0x0000180404127981 */ /* 0x000f2e000c1e1b00 */
[----:B------:R-:W5:Y:S01]  /*0120*/  LDC.64 R24, c[0x0][0x390] ;  /* 0x0000e400ff187b82 */ /* 0x000f620000000a00 */
[----:B-1----:R-:W-:-:S06]  /*0130*/  IMAD.WIDE R10, R0, 0x8, R10 ;  /* 0x00000008000a7825 */ /* 0x002fcc00078e020a */
[----:B------:R-:W2:Y:S01]  /*0140*/  LDG.E.64 R10, desc[UR4][R10.64] ;  /* 0x000000040a0a7981 */ /* 0x000ea2000c1e1b00 */
[----:B-----5:R-:W-:-:S06]  /*0150*/  IMAD.WIDE R24, R0, 0x8, R24 ;  /* 0x0000000800187825 */ /* 0x020fcc00078e0218 */
[----:B------:R-:W5:Y:S01]  /*0160*/  LDG.E.64 R24, desc[UR4][R24.64] ;  /* 0x0000000418187981 */ /* 0x000f62000c1e1b00 */
[----:B--2---:R-:W-:-:S08]  /*0170*/  DMUL R12, R10, R10 ;  /* 0x0000000a0a0c7228 */ /* 0x004fd00000000000 */
[----:B------:R-:W-:-:S08]  /*0180*/  DMUL R16, R10, R12 ;  /* 0x0000000c0a107228 */ /* 0x000fd00000000000 */
[----:B------:R-:W-:-:S08]  /*0190*/  DMUL R14, R10, R16 ;  /* 0x000000100a0e7228 */ /* 0x000fd00000000000 */
[----:B------:R-:W-:Y:S02]  /*01a0*/  DMUL R8, R14, R8 ;  /* 0x000000080e087228 */ /* 0x000fe40000000000 */
[----:B------:R-:W-:Y:S01]  /*01b0*/  DMUL R26, R10, R14 ;  /* 0x0000000e0a1a7228 */ /* 0x000fe20000000000 */
[----:B------:R-:W2:Y:S07]  /*01c0*/  LDG.E.64 R14, desc[UR4][R4.64+0x10] ;  /* 0x00001004040e7981 */ /* 0x000eae000c1e1b00 */
[----:B---3--:R-:W-:Y:S01]  /*01d0*/  DFMA R8, R26, R6, R8 ;  /* 0x000000061a08722b */ /* 0x008fe20000000008 */
[----:B------:R-:W3:Y:S01]  /*01e0*/  LDG.E.64 R6, desc[UR4][R4.64+0x8] ;  /* 0x0000080404067981 */ /* 0x000ee2000c1e1b00 */
[----:B0-----:R-:W-:-:S03]  /*01f0*/  IMAD.WIDE R26, R0, 0x8, R22 ;  /* 0x00000008001a7825 */ /* 0x001fc600078e0216 */
[----:B------:R-:W5:Y:S04]  /*0200*/  LDG.E.64 R22, desc[UR4][R4.64] ;  /* 0x0000000404167981 */ /* 0x000f68000c1e1b00 */
[----:B------:R-:W5:Y:S01]  /*0210*/  LDG.E.64 R26, desc[UR4][R26.64] ;  /* 0x000000041a1a7981 */ /* 0x000f62000c1e1b00 */
[----:B----4-:R-:W-:-:S08]  /*0220*/  DFMA R8, R16, R18, R8 ;  /* 0x000000121008722b */ /* 0x010fd00000000008 */
[----:B--2---:R-:W-:Y:S02]  /*0230*/  DFMA R14, R12, R14, R8 ;  /* 0x0000000e0c0e722b */ /* 0x004fe40000000008 */
[----:B------:R-:W0:Y:S06]  /*0240*/  LDC.64 R8, c[0x0][0x3a8] ;  /* 0x0000ea00ff087b82 */ /* 0x000e2c0000000a00 */
[----:B---3--:R-:W-:Y:S02]  /*0250*/  DFMA R6, R10, R6, R14 ;  /* 0x000000060a06722b */ /* 0x008fe4000000000e */
[----:B-----5:R-:W-:-:S06]  /*0260*/  DMUL R10, R26, R24 ;  /* 0x000000181a0a7228 */ /* 0x020fcc0000000000 */
[----:B------:R-:W-:-:S08]  /*0270*/  DADD R6, R6, R22 ;  /* 0x0000000006067229 */ /* 0x000fd00000000016 */
[----:B------:R-:W-:Y:S01]  /*0280*/  DMUL R6, R6, R10 ;  /* 0x0000000a06067228 */ /* 0x000fe20000000000 */
[----:B0-----:R-:W-:-:S06]  /*0290*/  IMAD.WIDE R8, R0, 0x8, R8 ;  /* 0x0000000800087825 */ /* 0x001fcc00078e0208 */
[----:B------:R1:W-:Y:S04]  /*02a0*/  STG.E.64 desc[UR4][R8.64], R6 ;  /* 0x0000000608007986 */ /* 0x0003e8000c101b04 */
[----:B------:R-:W2:Y:S01]  /*02b0*/  LDG.E R11, desc[UR4][R2.64] ;  /* 0x00000004020b7981 */ /* 0x000ea2000c1e1900 */
[----:B------:R-:W-:-:S04]  /*02c0*/  IADD3 R0, PT, PT, R21, R0, RZ ;  /* 0x0000000015007210 */ /* 0x000fc80007ffe0ff */
[----:B--2---:R-:W-:-:S13]  /*02d0*/  ISETP.GE.AND P0, PT, R0, R11, PT ;  /* 0x0000000b0000720c */ /* 0x004fda0003f06270 */
[----:B-1----:R-:W-:Y:S05]  /*02e0*/  @!P0 BRA `(.L_x_0) ;  /* 0xfffffffc00788947 */ /* 0x002fea000383ffff */
[----:B------:R-:W-:Y:S05]  /*02f0*/  EXIT ;  /* 0x000000000000794d */ /* 0x000fea0003800000 */
.L_x_1:
[----:B------:R-:W-:-:S00]  /*0300*/  BRA `(.L_x_1) ;  /* 0xfffffffc00fc7947 */ /* 0x000fc0000383ffff */
[----:B------:R-:W-:-:S00]  /*0310*/  NOP ;  /* 0x0000000000007918 */ /* 0x000fc00000000000 */
        /* <DEDUP_REMOVED lines=14> */
.L_x_2:


//--------------------- .nv.shared.reserved.0     --------------------------
	.section	.nv.shared.reserved.0,"aw",@nobits
	.weak		__nv_reservedSMEM_offset_0_alias
	.size		__nv_reservedSMEM_offset_0_alias, 0, 64
	.other		__nv_reservedSMEM_offset_0_alias,@"STO_CUDA_RESERVED_SHARED STV_DEFAULT"
__nv_reservedSMEM_offset_0_alias:
	.zero		0
	.zero		64


//--------------------- .nv.constant0._Z8FifthBWFPKdS0_S0_PKiS0_Pd --------------------------
	.section	.nv.constant0._Z8FifthBWFPKdS0_S0_PKiS0_Pd,"a",@progbits
	.sectionflags	@""
	.align	4
.nv.constant0._Z8FifthBWFPKdS0_S0_PKiS0_Pd:
	.zero		944


//--------------------- SYMBOLS --------------------------

	.type		.nv.reservedSmem.offset0,@object
	.size		.nv.reservedSmem.offset0,0x4
